//
// Generated by NVIDIA NVVM Compiler
//
// Compiler Build ID: CL-36424714
// Cuda compilation tools, release 13.0, V13.0.88
// Based on NVVM 20.0.0
//

.version 9.0
.target sm_100
.address_size 64

	// .globl	_Z17gray_scott_kernelPfS_iiifffff

.visible .entry _Z17gray_scott_kernelPfS_iiifffff(
	.param .u64 .ptr .align 1 _Z17gray_scott_kernelPfS_iiifffff_param_0,
	.param .u64 .ptr .align 1 _Z17gray_scott_kernelPfS_iiifffff_param_1,
	.param .u32 _Z17gray_scott_kernelPfS_iiifffff_param_2,
	.param .u32 _Z17gray_scott_kernelPfS_iiifffff_param_3,
	.param .u32 _Z17gray_scott_kernelPfS_iiifffff_param_4,
	.param .f32 _Z17gray_scott_kernelPfS_iiifffff_param_5,
	.param .f32 _Z17gray_scott_kernelPfS_iiifffff_param_6,
	.param .f32 _Z17gray_scott_kernelPfS_iiifffff_param_7,
	.param .f32 _Z17gray_scott_kernelPfS_iiifffff_param_8,
	.param .f32 _Z17gray_scott_kernelPfS_iiifffff_param_9
)
{


	ret;

}


// ===== COMPILED SASS (sm_100) =====

	.target	sm_100

	.elftype	@"ET_EXEC"


//--------------------- .note.nv.tkinfo           --------------------------
	.section	.note.nv.tkinfo,"",@"SHT_NOTE"
	.sectionflags	@"SHF_NOTE_NV_TKINFO"
	.tkinfo
        /*0018*/ 	.word	0x00000002
        /*0030*/ 	.string	""
        /*0030*/ 	.string	"ptxas"
        /*0030*/ 	.string	"Cuda compilation tools, release 13.0, V13.0.88"
        /*0030*/ 	.string	"Build cuda_13.0.r13.0/compiler.36424714_0"
        /*0030*/ 	.string	"-arch sm_100 -m 64 "



//--------------------- .note.nv.cuinfo           --------------------------
	.section	.note.nv.cuinfo,"",@"SHT_NOTE"
	.sectionflags	@"SHF_NOTE_NV_CUINFO"
        /*0018*/ 	.short	0x0002
        /*001a*/ 	.short	0x0064
        /*001c*/ 	.short	0x0082
	.zero		2


//--------------------- .nv.info                  --------------------------
	.section	.nv.info,"",@"SHT_CUDA_INFO"
	.align	4


	//----- nvinfo : EIATTR_REGCOUNT
	.align		4
        /*0000*/ 	.byte	0x04, 0x2f
        /*0002*/ 	.short	(.L_1 - .L_0)
	.align		4
.L_0:
        /*0004*/ 	.word	index@(_Z17gray_scott_kernelPfS_iiifffff)
        /*0008*/ 	.word	0x00000004


	//----- nvinfo : EIATTR_FRAME_SIZE
	.align		4
.L_1:
        /*000c*/ 	.byte	0x04, 0x11
        /*000e*/ 	.short	(.L_3 - .L_2)
	.align		4
.L_2:
        /*0010*/ 	.word	index@(_Z17gray_scott_kernelPfS_iiifffff)
        /*0014*/ 	.word	0x00000000


	//----- nvinfo : EIATTR_MIN_STACK_SIZE
	.align		4
.L_3:
        /*0018*/ 	.byte	0x04, 0x12
        /*001a*/ 	.short	(.L_5 - .L_4)
	.align		4
.L_4:
        /*001c*/ 	.word	index@(_Z17gray_scott_kernelPfS_iiifffff)
        /*0020*/ 	.word	0x00000000
.L_5:


//--------------------- .nv.compat                --------------------------
	.section	.nv.compat,"",@"SHT_CUDA_COMPAT_INFO"
	.align	4
        /*0000*/ 	.byte	0x02, 0x09, 0x00, 0x00, 0x02, 0x02, 0x01, 0x00, 0x02, 0x05, 0x05, 0x00, 0x03, 0x07, 0x01, 0x01
        /*0010*/ 	.byte	0x02, 0x03, 0x00, 0x00, 0x02, 0x06, 0x01, 0x00, 0x04, 0x0b, 0x08, 0x00, 0x09, 0x00, 0x00, 0x00
        /*0020*/ 	.byte	0x00, 0x00, 0x00, 0x00


//--------------------- .nv.info._Z17gray_scott_kernelPfS_iiifffff --------------------------
	.section	.nv.info._Z17gray_scott_kernelPfS_iiifffff,"",@"SHT_CUDA_INFO"
	.sectionflags	@""
	.align	4


	//----- nvinfo : EIATTR_CUDA_API_VERSION
	.align		4
        /*0000*/ 	.byte	0x04, 0x37
        /*0002*/ 	.short	(.L_7 - .L_6)
.L_6:
        /*0004*/ 	.word	0x00000082


	//----- nvinfo : EIATTR_KPARAM_INFO
	.align		4
.L_7:
        /*0008*/ 	.byte	0x04, 0x17
        /*000a*/ 	.short	(.L_9 - .L_8)
.L_8:
        /*000c*/ 	.word	0x00000000
        /*0010*/ 	.short	0x0009
        /*0012*/ 	.short	0x002c
        /*0014*/ 	.byte	0x00, 0xf0, 0x11, 0x00


	//----- nvinfo : EIATTR_KPARAM_INFO
	.align		4
.L_9:
        /*0018*/ 	.byte	0x04, 0x17
        /*001a*/ 	.short	(.L_11 - .L_10)
.L_10:
        /*001c*/ 	.word	0x00000000
        /*0020*/ 	.short	0x0008
        /*0022*/ 	.short	0x0028
        /*0024*/ 	.byte	0x00, 0xf0, 0x11, 0x00


	//----- nvinfo : EIATTR_KPARAM_INFO
	.align		4
.L_11:
        /*0028*/ 	.byte	0x04, 0x17
        /*002a*/ 	.short	(.L_13 - .L_12)
.L_12:
        /*002c*/ 	.word	0x00000000
        /*0030*/ 	.short	0x0007
        /*0032*/ 	.short	0x0024
        /*0034*/ 	.byte	0x00, 0xf0, 0x11, 0x00


	//----- nvinfo : EIATTR_KPARAM_INFO
	.align		4
.L_13:
        /*0038*/ 	.byte	0x04, 0x17
        /*003a*/ 	.short	(.L_15 - .L_14)
.L_14:
        /*003c*/ 	.word	0x00000000
        /*0040*/ 	.short	0x0006
        /*0042*/ 	.short	0x0020
        /*0044*/ 	.byte	0x00, 0xf0, 0x11, 0x00


	//----- nvinfo : EIATTR_KPARAM_INFO
	.align		4
.L_15:
        /*0048*/ 	.byte	0x04, 0x17
        /*004a*/ 	.short	(.L_17 - .L_16)
.L_16:
        /*004c*/ 	.word	0x00000000
        /*0050*/ 	.short	0x0005
        /*0052*/ 	.short	0x001c
        /*0054*/ 	.byte	0x00, 0xf0, 0x11, 0x00


	//----- nvinfo : EIATTR_KPARAM_INFO
	.align		4
.L_17:
        /*0058*/ 	.byte	0x04, 0x17
        /*005a*/ 	.short	(.L_19 - .L_18)
.L_18:
        /*005c*/ 	.word	0x00000000
        /*0060*/ 	.short	0x0004
        /*0062*/ 	.short	0x0018
        /*0064*/ 	.byte	0x00, 0xf0, 0x11, 0x00


	//----- nvinfo : EIATTR_KPARAM_INFO
	.align		4
.L_19:
        /*0068*/ 	.byte	0x04, 0x17
        /*006a*/ 	.short	(.L_21 - .L_20)
.L_20:
        /*006c*/ 	.word	0x00000000
        /*0070*/ 	.short	0x0003
        /*0072*/ 	.short	0x0014
        /*0074*/ 	.byte	0x00, 0xf0, 0x11, 0x00


	//----- nvinfo : EIATTR_KPARAM_INFO
	.align		4
.L_21:
        /*0078*/ 	.byte	0x04, 0x17
        /*007a*/ 	.short	(.L_23 - .L_22)
.L_22:
        /*007c*/ 	.word	0x00000000
        /*0080*/ 	.short	0x0002
        /*0082*/ 	.short	0x0010
        /*0084*/ 	.byte	0x00, 0xf0, 0x11, 0x00


	//----- nvinfo : EIATTR_KPARAM_INFO
	.align		4
.L_23:
        /*0088*/ 	.byte	0x04, 0x17
        /*008a*/ 	.short	(.L_25 - .L_24)
.L_24:
        /*008c*/ 	.word	0x00000000
        /*0090*/ 	.short	0x0001
        /*0092*/ 	.short	0x0008
        /*0094*/ 	.byte	0x00, 0xf5, 0x21, 0x00


	//----- nvinfo : EIATTR_KPARAM_INFO
	.align		4
.L_25:
        /*0098*/ 	.byte	0x04, 0x17
        /*009a*/ 	.short	(.L_27 - .L_26)
.L_26:
        /*009c*/ 	.word	0x00000000
        /*00a0*/ 	.short	0x0000
        /*00a2*/ 	.short	0x0000
        /*00a4*/ 	.byte	0x00, 0xf5, 0x21, 0x00


	//----- nvinfo : EIATTR_SPARSE_MMA_MASK
	.align		4
.L_27:
        /*00a8*/ 	.byte	0x03, 0x50
        /*00aa*/ 	.short	0x0000


	//----- nvinfo : EIATTR_MAXREG_COUNT
	.align		4
        /*00ac*/ 	.byte	0x03, 0x1b
        /*00ae*/ 	.short	0x00ff


	//----- nvinfo : EIATTR_MERCURY_ISA_VERSION
	.align		4
        /*00b0*/ 	.byte	0x03, 0x5f
        /*00b2*/ 	.short	0x0101


	//----- nvinfo : EIATTR_VRC_CTA_INIT_COUNT
	.align		4
        /*00b4*/ 	.byte	0x02, 0x4a
	.zero		1
	.zero		1


	//----- nvinfo : EIATTR_EXIT_INSTR_OFFSETS
	.align		4
        /*00b8*/ 	.byte	0x04, 0x1c
        /*00ba*/ 	.short	(.L_29 - .L_28)


	//   ....[0]....
.L_28:
        /*00bc*/ 	.word	0x00000010


	//----- nvinfo : EIATTR_CBANK_PARAM_SIZE
	.align		4
.L_29:
        /*00c0*/ 	.byte	0x03, 0x19
        /*00c2*/ 	.short	0x0030


	//----- nvinfo : EIATTR_PARAM_CBANK
	.align		4
        /*00c4*/ 	.byte	0x04, 0x0a
        /*00c6*/ 	.short	(.L_31 - .L_30)
	.align		4
.L_30:
        /*00c8*/ 	.word	index@(.nv.constant0._Z17gray_scott_kernelPfS_iiifffff)
        /*00cc*/ 	.short	0x0380
        /*00ce*/ 	.short	0x0030


	//----- nvinfo : EIATTR_SW_WAR
	.align		4
.L_31:
        /*00d0*/ 	.byte	0x04, 0x36
        /*00d2*/ 	.short	(.L_33 - .L_32)
.L_32:
        /*00d4*/ 	.word	0x00000008
.L_33:


//--------------------- .nv.callgraph             --------------------------
	.section	.nv.callgraph,"",@"SHT_CUDA_CALLGRAPH"
	.align	4
	.sectionentsize	8
	.align		4
        /*0000*/ 	.word	0x00000000
	.align		4
        /*0004*/ 	.word	0xffffffff
	.align		4
        /*0008*/ 	.word	0x00000000
	.align		4
        /*000c*/ 	.word	0xfffffffe
	.align		4
        /*0010*/ 	.word	0x00000000
	.align		4
        /*0014*/ 	.word	0xfffffffd
	.align		4
        /*0018*/ 	.word	0x00000000
	.align		4
        /*001c*/ 	.word	0xfffffffc


//--------------------- .text._Z17gray_scott_kernelPfS_iiifffff --------------------------
	.section	.text._Z17gray_scott_kernelPfS_iiifffff,"ax",@progbits
	.align	128
        .global         _Z17gray_scott_kernelPfS_iiifffff
        .type           _Z17gray_scott_kernelPfS_iiifffff,@function
        .size           _Z17gray_scott_kernelPfS_iiifffff,(.L_x_1 - _Z17gray_scott_kernelPfS_iiifffff)
        .other          _Z17gray_scott_kernelPfS_iiifffff,@"STO_CUDA_ENTRY STV_DEFAULT"
_Z17gray_scott_kernelPfS_iiifffff:
.text._Z17gray_scott_kernelPfS_iiifffff:
[----:B------:R-:W-:Y:S01]  /*0000*/  LDC R1, c[0x0][0x37c] ;  /* 0x0000df00ff017b82 */ /* 0x000fe20000000800 */
[----:B------:R-:W-:Y:S05]  /*0010*/  EXIT ;  /* 0x000000000000794d */ /* 0x000fea0003800000 */
.L_x_0:
[----:B------:R-:W-:-:S00]  /*0020*/  BRA `(.L_x_0) ;  /* 0xfffffffc00fc7947 */ /* 0x000fc0000383ffff */
[----:B------:R-:W-:-:S00]  /*0030*/  NOP ;  /* 0x0000000000007918 */ /* 0x000fc00000000000 */
        /* <DEDUP_REMOVED lines=12> */
.L_x_1:


//--------------------- .nv.shared.reserved.0     --------------------------
	.section	.nv.shared.reserved.0,"aw",@nobits
	.weak		__nv_reservedSMEM_offset_0_alias
	.size		__nv_reservedSMEM_offset_0_alias, 0, 64
	.other		__nv_reservedSMEM_offset_0_alias,@"STO_CUDA_RESERVED_SHARED STV_DEFAULT"
__nv_reservedSMEM_offset_0_alias:
	.zero		0
	.zero		64


//--------------------- .nv.constant0._Z17gray_scott_kernelPfS_iiifffff --------------------------
	.section	.nv.constant0._Z17gray_scott_kernelPfS_iiifffff,"a",@progbits
	.sectionflags	@""
	.align	4
.nv.constant0._Z17gray_scott_kernelPfS_iiifffff:
	.zero		944


//--------------------- SYMBOLS --------------------------

	.type		.nv.reservedSmem.offset0,@object
	.size		.nv.reservedSmem.offset0,0x4
